//
// Generated by NVIDIA NVVM Compiler
//
// Compiler Build ID: CL-36424714
// Cuda compilation tools, release 13.0, V13.0.88
// Based on NVVM 20.0.0
//

.version 9.0
.target sm_100
.address_size 64

	// .globl	_Z4basePfS_
.global .align 4 .b8 __cudart_i2opi_f[24] = {65, 144, 67, 60, 153, 149, 98, 219, 192, 221, 52, 245, 209, 87, 39, 252, 41, 21, 68, 78, 110, 131, 249, 162};

.visible .entry _Z4basePfS_(
	.param .u64 .ptr .align 1 _Z4basePfS__param_0,
	.param .u64 .ptr .align 1 _Z4basePfS__param_1
)
{
	.local .align 4 .b8 	__local_depot0[28];
	.reg .b64 	%SP;
	.reg .b64 	%SPL;
	.reg .pred 	%p<9>;
	.reg .b32 	%r<44>;
	.reg .b32 	%f<28>;
	.reg .b64 	%rd<29>;
	.reg .b64 	%fd<3>;

	mov.u64 	%SPL, __local_depot0;
	ld.param.u64 	%rd9, [_Z4basePfS__param_0];
	ld.param.u64 	%rd10, [_Z4basePfS__param_1];
	cvta.to.global.u64 	%rd11, %rd10;
	add.u64 	%rd1, %SPL, 0;
	mov.u32 	%r16, %ctaid.x;
	mov.u32 	%r17, %ntid.x;
	mov.u32 	%r18, %tid.x;
	mad.lo.s32 	%r1, %r16, %r17, %r18;
	mul.wide.s32 	%rd13, %r1, 4;
	add.s64 	%rd14, %rd11, %rd13;
	ld.global.f32 	%f1, [%rd14];
	mul.f32 	%f7, %f1, 0f3F22F983;
	cvt.rni.s32.f32 	%r43, %f7;
	cvt.rn.f32.s32 	%f8, %r43;
	fma.rn.f32 	%f9, %f8, 0fBFC90FDA, %f1;
	fma.rn.f32 	%f10, %f8, 0fB3A22168, %f9;
	fma.rn.f32 	%f27, %f8, 0fA7C234C5, %f10;
	abs.f32 	%f3, %f1;
	setp.ltu.f32 	%p1, %f3, 0f47CE4780;
	@%p1 bra 	$L__BB0_8;
	setp.neu.f32 	%p2, %f3, 0f7F800000;
	@%p2 bra 	$L__BB0_3;
	mov.f32 	%f13, 0f00000000;
	mul.rn.f32 	%f27, %f1, %f13;
	mov.b32 	%r43, 0;
	bra.uni 	$L__BB0_8;
$L__BB0_3:
	mov.b32 	%r3, %f1;
	shl.b32 	%r20, %r3, 8;
	or.b32  	%r4, %r20, -2147483648;
	mov.b64 	%rd28, 0;
	mov.b32 	%r40, 0;
	mov.u64 	%rd26, __cudart_i2opi_f;
	mov.u64 	%rd27, %rd1;
$L__BB0_4:
	.pragma "nounroll";
	ld.global.nc.u32 	%r21, [%rd26];
	mad.wide.u32 	%rd17, %r21, %r4, %rd28;
	shr.u64 	%rd28, %rd17, 32;
	st.local.u32 	[%rd27], %rd17;
	add.s32 	%r40, %r40, 1;
	add.s64 	%rd27, %rd27, 4;
	add.s64 	%rd26, %rd26, 4;
	setp.ne.s32 	%p3, %r40, 6;
	@%p3 bra 	$L__BB0_4;
	shr.u32 	%r22, %r3, 23;
	st.local.u32 	[%rd1+24], %rd28;
	and.b32  	%r7, %r22, 31;
	and.b32  	%r23, %r22, 224;
	add.s32 	%r24, %r23, -128;
	shr.u32 	%r25, %r24, 5;
	mul.wide.u32 	%rd18, %r25, 4;
	sub.s64 	%rd8, %rd1, %rd18;
	ld.local.u32 	%r41, [%rd8+24];
	ld.local.u32 	%r42, [%rd8+20];
	setp.eq.s32 	%p4, %r7, 0;
	@%p4 bra 	$L__BB0_7;
	shf.l.wrap.b32 	%r41, %r42, %r41, %r7;
	ld.local.u32 	%r26, [%rd8+16];
	shf.l.wrap.b32 	%r42, %r26, %r42, %r7;
$L__BB0_7:
	shr.u32 	%r27, %r41, 30;
	shf.l.wrap.b32 	%r28, %r42, %r41, 2;
	shl.b32 	%r29, %r42, 2;
	shr.u32 	%r30, %r28, 31;
	add.s32 	%r31, %r30, %r27;
	neg.s32 	%r32, %r31;
	setp.lt.s32 	%p5, %r3, 0;
	selp.b32 	%r43, %r32, %r31, %p5;
	xor.b32  	%r33, %r28, %r3;
	shr.s32 	%r34, %r28, 31;
	xor.b32  	%r35, %r34, %r28;
	xor.b32  	%r36, %r34, %r29;
	cvt.u64.u32 	%rd19, %r35;
	shl.b64 	%rd20, %rd19, 32;
	cvt.u64.u32 	%rd21, %r36;
	or.b64  	%rd22, %rd20, %rd21;
	cvt.rn.f64.s64 	%fd1, %rd22;
	mul.f64 	%fd2, %fd1, 0d3BF921FB54442D19;
	cvt.rn.f32.f64 	%f11, %fd2;
	neg.f32 	%f12, %f11;
	setp.lt.s32 	%p6, %r33, 0;
	selp.f32 	%f27, %f12, %f11, %p6;
$L__BB0_8:
	cvta.to.global.u64 	%rd23, %rd9;
	mul.rn.f32 	%f14, %f27, %f27;
	and.b32  	%r38, %r43, 1;
	setp.eq.b32 	%p7, %r38, 1;
	selp.f32 	%f15, 0f3F800000, %f27, %p7;
	fma.rn.f32 	%f16, %f14, %f15, 0f00000000;
	fma.rn.f32 	%f17, %f14, 0f37CBAC00, 0fBAB607ED;
	selp.f32 	%f18, %f17, 0fB94D4153, %p7;
	selp.f32 	%f19, 0f3D2AAABB, 0f3C0885E4, %p7;
	fma.rn.f32 	%f20, %f18, %f14, %f19;
	selp.f32 	%f21, 0fBEFFFFFF, 0fBE2AAAA8, %p7;
	fma.rn.f32 	%f22, %f20, %f14, %f21;
	fma.rn.f32 	%f23, %f22, %f16, %f15;
	and.b32  	%r39, %r43, 2;
	setp.eq.s32 	%p8, %r39, 0;
	mov.f32 	%f24, 0f00000000;
	sub.f32 	%f25, %f24, %f23;
	selp.f32 	%f26, %f23, %f25, %p8;
	add.s64 	%rd25, %rd23, %rd13;
	st.global.f32 	[%rd25], %f26;
	ret;

}
	// .globl	_Z6memoryPfS_
.visible .entry _Z6memoryPfS_(
	.param .u64 .ptr .align 1 _Z6memoryPfS__param_0,
	.param .u64 .ptr .align 1 _Z6memoryPfS__param_1
)
{
	.reg .b32 	%r<5>;
	.reg .b32 	%f<2>;
	.reg .b64 	%rd<8>;

	ld.param.u64 	%rd1, [_Z6memoryPfS__param_0];
	ld.param.u64 	%rd2, [_Z6memoryPfS__param_1];
	cvta.to.global.u64 	%rd3, %rd1;
	cvta.to.global.u64 	%rd4, %rd2;
	mov.u32 	%r1, %ctaid.x;
	mov.u32 	%r2, %ntid.x;
	mov.u32 	%r3, %tid.x;
	mad.lo.s32 	%r4, %r1, %r2, %r3;
	mul.wide.s32 	%rd5, %r4, 4;
	add.s64 	%rd6, %rd4, %rd5;
	ld.global.f32 	%f1, [%rd6];
	add.s64 	%rd7, %rd3, %rd5;
	st.global.f32 	[%rd7], %f1;
	ret;

}
	// .globl	_Z4mathPffi
.visible .entry _Z4mathPffi(
	.param .u64 .ptr .align 1 _Z4mathPffi_param_0,
	.param .f32 _Z4mathPffi_param_1,
	.param .u32 _Z4mathPffi_param_2
)
{
	.local .align 4 .b8 	__local_depot2[28];
	.reg .b64 	%SP;
	.reg .b64 	%SPL;
	.reg .pred 	%p<10>;
	.reg .b32 	%r<45>;
	.reg .b32 	%f<30>;
	.reg .b64 	%rd<25>;
	.reg .b64 	%fd<3>;

	mov.u64 	%SPL, __local_depot2;
	ld.param.u64 	%rd9, [_Z4mathPffi_param_0];
	ld.param.f32 	%f7, [_Z4mathPffi_param_1];
	ld.param.u32 	%r15, [_Z4mathPffi_param_2];
	add.u64 	%rd1, %SPL, 0;
	mul.f32 	%f8, %f7, 0f3F22F983;
	cvt.rni.s32.f32 	%r44, %f8;
	cvt.rn.f32.s32 	%f9, %r44;
	fma.rn.f32 	%f10, %f9, 0fBFC90FDA, %f7;
	fma.rn.f32 	%f11, %f9, 0fB3A22168, %f10;
	fma.rn.f32 	%f29, %f9, 0fA7C234C5, %f11;
	abs.f32 	%f2, %f7;
	setp.ltu.f32 	%p1, %f2, 0f47CE4780;
	@%p1 bra 	$L__BB2_8;
	setp.neu.f32 	%p2, %f2, 0f7F800000;
	@%p2 bra 	$L__BB2_3;
	mov.f32 	%f14, 0f00000000;
	mul.rn.f32 	%f29, %f7, %f14;
	mov.b32 	%r44, 0;
	bra.uni 	$L__BB2_8;
$L__BB2_3:
	mov.b32 	%r2, %f7;
	shl.b32 	%r17, %r2, 8;
	or.b32  	%r3, %r17, -2147483648;
	mov.b64 	%rd24, 0;
	mov.b32 	%r41, 0;
	mov.u64 	%rd22, __cudart_i2opi_f;
	mov.u64 	%rd23, %rd1;
$L__BB2_4:
	.pragma "nounroll";
	ld.global.nc.u32 	%r18, [%rd22];
	mad.wide.u32 	%rd13, %r18, %r3, %rd24;
	shr.u64 	%rd24, %rd13, 32;
	st.local.u32 	[%rd23], %rd13;
	add.s32 	%r41, %r41, 1;
	add.s64 	%rd23, %rd23, 4;
	add.s64 	%rd22, %rd22, 4;
	setp.ne.s32 	%p3, %r41, 6;
	@%p3 bra 	$L__BB2_4;
	shr.u32 	%r19, %r2, 23;
	st.local.u32 	[%rd1+24], %rd24;
	and.b32  	%r6, %r19, 31;
	and.b32  	%r20, %r19, 224;
	add.s32 	%r21, %r20, -128;
	shr.u32 	%r22, %r21, 5;
	mul.wide.u32 	%rd14, %r22, 4;
	sub.s64 	%rd8, %rd1, %rd14;
	ld.local.u32 	%r42, [%rd8+24];
	ld.local.u32 	%r43, [%rd8+20];
	setp.eq.s32 	%p4, %r6, 0;
	@%p4 bra 	$L__BB2_7;
	shf.l.wrap.b32 	%r42, %r43, %r42, %r6;
	ld.local.u32 	%r23, [%rd8+16];
	shf.l.wrap.b32 	%r43, %r23, %r43, %r6;
$L__BB2_7:
	shr.u32 	%r24, %r42, 30;
	shf.l.wrap.b32 	%r25, %r43, %r42, 2;
	shl.b32 	%r26, %r43, 2;
	shr.u32 	%r27, %r25, 31;
	add.s32 	%r28, %r27, %r24;
	neg.s32 	%r29, %r28;
	setp.lt.s32 	%p5, %r2, 0;
	selp.b32 	%r44, %r29, %r28, %p5;
	xor.b32  	%r30, %r25, %r2;
	shr.s32 	%r31, %r25, 31;
	xor.b32  	%r32, %r31, %r25;
	xor.b32  	%r33, %r31, %r26;
	cvt.u64.u32 	%rd15, %r32;
	shl.b64 	%rd16, %rd15, 32;
	cvt.u64.u32 	%rd17, %r33;
	or.b64  	%rd18, %rd16, %rd17;
	cvt.rn.f64.s64 	%fd1, %rd18;
	mul.f64 	%fd2, %fd1, 0d3BF921FB54442D19;
	cvt.rn.f32.f64 	%f12, %fd2;
	neg.f32 	%f13, %f12;
	setp.lt.s32 	%p6, %r30, 0;
	selp.f32 	%f29, %f13, %f12, %p6;
$L__BB2_8:
	mul.rn.f32 	%f15, %f29, %f29;
	and.b32  	%r35, %r44, 1;
	setp.eq.b32 	%p7, %r35, 1;
	selp.f32 	%f16, 0f3F800000, %f29, %p7;
	fma.rn.f32 	%f17, %f15, %f16, 0f00000000;
	fma.rn.f32 	%f18, %f15, 0f37CBAC00, 0fBAB607ED;
	selp.f32 	%f19, %f18, 0fB94D4153, %p7;
	selp.f32 	%f20, 0f3D2AAABB, 0f3C0885E4, %p7;
	fma.rn.f32 	%f21, %f19, %f15, %f20;
	selp.f32 	%f22, 0fBEFFFFFF, 0fBE2AAAA8, %p7;
	fma.rn.f32 	%f23, %f21, %f15, %f22;
	fma.rn.f32 	%f24, %f23, %f17, %f16;
	and.b32  	%r36, %r44, 2;
	setp.eq.s32 	%p8, %r36, 0;
	mov.f32 	%f25, 0f00000000;
	sub.f32 	%f26, %f25, %f24;
	selp.f32 	%f6, %f24, %f26, %p8;
	cvt.rn.f32.s32 	%f27, %r15;
	mul.f32 	%f28, %f6, %f27;
	setp.neu.f32 	%p9, %f28, 0f3F800000;
	@%p9 bra 	$L__BB2_10;
	mov.u32 	%r37, %tid.x;
	mov.u32 	%r38, %ntid.x;
	mov.u32 	%r39, %ctaid.x;
	mad.lo.s32 	%r40, %r39, %r38, %r37;
	cvta.to.global.u64 	%rd19, %rd9;
	mul.wide.s32 	%rd20, %r40, 4;
	add.s64 	%rd21, %rd19, %rd20;
	st.global.f32 	[%rd21], %f6;
$L__BB2_10:
	ret;

}
	// .globl	_Z6setvalPff
.visible .entry _Z6setvalPff(
	.param .u64 .ptr .align 1 _Z6setvalPff_param_0,
	.param .f32 _Z6setvalPff_param_1
)
{
	.reg .b32 	%r<5>;
	.reg .b32 	%f<2>;
	.reg .b64 	%rd<5>;

	ld.param.u64 	%rd1, [_Z6setvalPff_param_0];
	ld.param.f32 	%f1, [_Z6setvalPff_param_1];
	cvta.to.global.u64 	%rd2, %rd1;
	mov.u32 	%r1, %ctaid.x;
	mov.u32 	%r2, %ntid.x;
	mov.u32 	%r3, %tid.x;
	mad.lo.s32 	%r4, %r1, %r2, %r3;
	mul.wide.s32 	%rd3, %r4, 4;
	add.s64 	%rd4, %rd2, %rd3;
	st.global.f32 	[%rd4], %f1;
	ret;

}


// ===== COMPILED SASS (sm_100) =====

	.target	sm_100

	.elftype	@"ET_EXEC"


//--------------------- .note.nv.tkinfo           --------------------------
	.section	.note.nv.tkinfo,"",@"SHT_NOTE"
	.sectionflags	@"SHF_NOTE_NV_TKINFO"
	.tkinfo
        /*0018*/ 	.word	0x00000002
        /*0030*/ 	.string	""
        /*0030*/ 	.string	"ptxas"
        /*0030*/ 	.string	"Cuda compilation tools, release 13.0, V13.0.88"
        /*0030*/ 	.string	"Build cuda_13.0.r13.0/compiler.36424714_0"
        /*0030*/ 	.string	"-arch sm_100 -m 64 "



//--------------------- .note.nv.cuinfo           --------------------------
	.section	.note.nv.cuinfo,"",@"SHT_NOTE"
	.sectionflags	@"SHF_NOTE_NV_CUINFO"
        /*0018*/ 	.short	0x0002
        /*001a*/ 	.short	0x0064
        /*001c*/ 	.short	0x0082
	.zero		2


//--------------------- .nv.info                  --------------------------
	.section	.nv.info,"",@"SHT_CUDA_INFO"
	.align	4


	//----- nvinfo : EIATTR_REGCOUNT
	.align		4
        /*0000*/ 	.byte	0x04, 0x2f
        /*0002*/ 	.short	(.L_2 - .L_1)
	.align		4
.L_1:
        /*0004*/ 	.word	index@(_Z4basePfS_)
        /*0008*/ 	.word	0x00000012


	//----- nvinfo : EIATTR_FRAME_SIZE
	.align		4
.L_2:
        /*000c*/ 	.byte	0x04, 0x11
        /*000e*/ 	.short	(.L_4 - .L_3)
	.align		4
.L_3:
        /*0010*/ 	.word	index@(_Z4basePfS_)
        /*0014*/ 	.word	0x00000000


	//----- nvinfo : EIATTR_REGCOUNT
	.align		4
.L_4:
        /*0018*/ 	.byte	0x04, 0x2f
        /*001a*/ 	.short	(.L_6 - .L_5)
	.align		4
.L_5:
        /*001c*/ 	.word	index@(_Z6memoryPfS_)
        /*0020*/ 	.word	0x0000000a


	//----- nvinfo : EIATTR_FRAME_SIZE
	.align		4
.L_6:
        /*0024*/ 	.byte	0x04, 0x11
        /*0026*/ 	.short	(.L_8 - .L_7)
	.align		4
.L_7:
        /*0028*/ 	.word	index@(_Z6memoryPfS_)
        /*002c*/ 	.word	0x00000000


	//----- nvinfo : EIATTR_REGCOUNT
	.align		4
.L_8:
        /*0030*/ 	.byte	0x04, 0x2f
        /*0032*/ 	.short	(.L_10 - .L_9)
	.align		4
.L_9:
        /*0034*/ 	.word	index@(_Z4mathPffi)
        /*0038*/ 	.word	0x00000012


	//----- nvinfo : EIATTR_FRAME_SIZE
	.align		4
.L_10:
        /*003c*/ 	.byte	0x04, 0x11
        /*003e*/ 	.short	(.L_12 - .L_11)
	.align		4
.L_11:
        /*0040*/ 	.word	index@(_Z4mathPffi)
        /*0044*/ 	.word	0x00000000


	//----- nvinfo : EIATTR_REGCOUNT
	.align		4
.L_12:
        /*0048*/ 	.byte	0x04, 0x2f
        /*004a*/ 	.short	(.L_14 - .L_13)
	.align		4
.L_13:
        /*004c*/ 	.word	index@(_Z6setvalPff)
        /*0050*/ 	.word	0x0000000a


	//----- nvinfo : EIATTR_FRAME_SIZE
	.align		4
.L_14:
        /*0054*/ 	.byte	0x04, 0x11
        /*0056*/ 	.short	(.L_16 - .L_15)
	.align		4
.L_15:
        /*0058*/ 	.word	index@(_Z6setvalPff)
        /*005c*/ 	.word	0x00000000


	//----- nvinfo : EIATTR_MIN_STACK_SIZE
	.align		4
.L_16:
        /*0060*/ 	.byte	0x04, 0x12
        /*0062*/ 	.short	(.L_18 - .L_17)
	.align		4
.L_17:
        /*0064*/ 	.word	index@(_Z6setvalPff)
        /*0068*/ 	.word	0x00000000


	//----- nvinfo : EIATTR_MIN_STACK_SIZE
	.align		4
.L_18:
        /*006c*/ 	.byte	0x04, 0x12
        /*006e*/ 	.short	(.L_20 - .L_19)
	.align		4
.L_19:
        /*0070*/ 	.word	index@(_Z4mathPffi)
        /*0074*/ 	.word	0x00000000


	//----- nvinfo : EIATTR_MIN_STACK_SIZE
	.align		4
.L_20:
        /*0078*/ 	.byte	0x04, 0x12
        /*007a*/ 	.short	(.L_22 - .L_21)
	.align		4
.L_21:
        /*007c*/ 	.word	index@(_Z6memoryPfS_)
        /*0080*/ 	.word	0x00000000


	//----- nvinfo : EIATTR_MIN_STACK_SIZE
	.align		4
.L_22:
        /*0084*/ 	.byte	0x04, 0x12
        /*0086*/ 	.short	(.L_24 - .L_23)
	.align		4
.L_23:
        /*0088*/ 	.word	index@(_Z4basePfS_)
        /*008c*/ 	.word	0x00000000
.L_24:


//--------------------- .nv.compat                --------------------------
	.section	.nv.compat,"",@"SHT_CUDA_COMPAT_INFO"
	.align	4
        /*0000*/ 	.byte	0x02, 0x09, 0x00, 0x00, 0x02, 0x02, 0x01, 0x00, 0x02, 0x05, 0x05, 0x00, 0x03, 0x07, 0x01, 0x01
        /*0010*/ 	.byte	0x02, 0x03, 0x00, 0x00, 0x02, 0x06, 0x01, 0x00, 0x04, 0x0b, 0x08, 0x00, 0x01, 0x00, 0x00, 0x00
        /*0020*/ 	.byte	0x00, 0x00, 0x00, 0x00


//--------------------- .nv.info._Z6setvalPff     --------------------------
	.section	.nv.info._Z6setvalPff,"",@"SHT_CUDA_INFO"
	.sectionflags	@""
	.align	4


	//----- nvinfo : EIATTR_CUDA_API_VERSION
	.align		4
        /*0000*/ 	.byte	0x04, 0x37
        /*0002*/ 	.short	(.L_26 - .L_25)
.L_25:
        /*0004*/ 	.word	0x00000082


	//----- nvinfo : EIATTR_KPARAM_INFO
	.align		4
.L_26:
        /*0008*/ 	.byte	0x04, 0x17
        /*000a*/ 	.short	(.L_28 - .L_27)
.L_27:
        /*000c*/ 	.word	0x00000000
        /*0010*/ 	.short	0x0001
        /*0012*/ 	.short	0x0008
        /*0014*/ 	.byte	0x00, 0xf0, 0x11, 0x00


	//----- nvinfo : EIATTR_KPARAM_INFO
	.align		4
.L_28:
        /*0018*/ 	.byte	0x04, 0x17
        /*001a*/ 	.short	(.L_30 - .L_29)
.L_29:
        /*001c*/ 	.word	0x00000000
        /*0020*/ 	.short	0x0000
        /*0022*/ 	.short	0x0000
        /*0024*/ 	.byte	0x00, 0xf5, 0x21, 0x00


	//----- nvinfo : EIATTR_SPARSE_MMA_MASK
	.align		4
.L_30:
        /*0028*/ 	.byte	0x03, 0x50
        /*002a*/ 	.short	0x0000


	//----- nvinfo : EIATTR_MAXREG_COUNT
	.align		4
        /*002c*/ 	.byte	0x03, 0x1b
        /*002e*/ 	.short	0x00ff


	//----- nvinfo : EIATTR_MERCURY_ISA_VERSION
	.align		4
        /*0030*/ 	.byte	0x03, 0x5f
        /*0032*/ 	.short	0x0101


	//----- nvinfo : EIATTR_VRC_CTA_INIT_COUNT
	.align		4
        /*0034*/ 	.byte	0x02, 0x4a
	.zero		1
	.zero		1


	//----- nvinfo : EIATTR_EXIT_INSTR_OFFSETS
	.align		4
        /*0038*/ 	.byte	0x04, 0x1c
        /*003a*/ 	.short	(.L_32 - .L_31)


	//   ....[0]....
.L_31:
        /*003c*/ 	.word	0x000000a0


	//----- nvinfo : EIATTR_CBANK_PARAM_SIZE
	.align		4
.L_32:
        /*0040*/ 	.byte	0x03, 0x19
        /*0042*/ 	.short	0x000c


	//----- nvinfo : EIATTR_PARAM_CBANK
	.align		4
        /*0044*/ 	.byte	0x04, 0x0a
        /*0046*/ 	.short	(.L_34 - .L_33)
	.align		4
.L_33:
        /*0048*/ 	.word	index@(.nv.constant0._Z6setvalPff)
        /*004c*/ 	.short	0x0380
        /*004e*/ 	.short	0x000c


	//----- nvinfo : EIATTR_SW_WAR
	.align		4
.L_34:
        /*0050*/ 	.byte	0x04, 0x36
        /*0052*/ 	.short	(.L_36 - .L_35)
.L_35:
        /*0054*/ 	.word	0x00000008
.L_36:


//--------------------- .nv.info._Z4mathPffi      --------------------------
	.section	.nv.info._Z4mathPffi,"",@"SHT_CUDA_INFO"
	.sectionflags	@""
	.align	4


	//----- nvinfo : EIATTR_CUDA_API_VERSION
	.align		4
        /*0000*/ 	.byte	0x04, 0x37
        /*0002*/ 	.short	(.L_38 - .L_37)
.L_37:
        /*0004*/ 	.word	0x00000082


	//----- nvinfo : EIATTR_KPARAM_INFO
	.align		4
.L_38:
        /*0008*/ 	.byte	0x04, 0x17
        /*000a*/ 	.short	(.L_40 - .L_39)
.L_39:
        /*000c*/ 	.word	0x00000000
        /*0010*/ 	.short	0x0002
        /*0012*/ 	.short	0x000c
        /*0014*/ 	.byte	0x00, 0xf0, 0x11, 0x00


	//----- nvinfo : EIATTR_KPARAM_INFO
	.align		4
.L_40:
        /*0018*/ 	.byte	0x04, 0x17
        /*001a*/ 	.short	(.L_42 - .L_41)
.L_41:
        /*001c*/ 	.word	0x00000000
        /*0020*/ 	.short	0x0001
        /*0022*/ 	.short	0x0008
        /*0024*/ 	.byte	0x00, 0xf0, 0x11, 0x00


	//----- nvinfo : EIATTR_KPARAM_INFO
	.align		4
.L_42:
        /*0028*/ 	.byte	0x04, 0x17
        /*002a*/ 	.short	(.L_44 - .L_43)
.L_43:
        /*002c*/ 	.word	0x00000000
        /*0030*/ 	.short	0x0000
        /*0032*/ 	.short	0x0000
        /*0034*/ 	.byte	0x00, 0xf5, 0x21, 0x00


	//----- nvinfo : EIATTR_SPARSE_MMA_MASK
	.align		4
.L_44:
        /*0038*/ 	.byte	0x03, 0x50
        /*003a*/ 	.short	0x0000


	//----- nvinfo : EIATTR_MAXREG_COUNT
	.align		4
        /*003c*/ 	.byte	0x03, 0x1b
        /*003e*/ 	.short	0x00ff


	//----- nvinfo : EIATTR_MERCURY_ISA_VERSION
	.align		4
        /*0040*/ 	.byte	0x03, 0x5f
        /*0042*/ 	.short	0x0101


	//----- nvinfo : EIATTR_VRC_CTA_INIT_COUNT
	.align		4
        /*0044*/ 	.byte	0x02, 0x4a
	.zero		1
	.zero		1


	//----- nvinfo : EIATTR_EXIT_INSTR_OFFSETS
	.align		4
        /*0048*/ 	.byte	0x04, 0x1c
        /*004a*/ 	.short	(.L_46 - .L_45)


	//   ....[0]....
.L_45:
        /*004c*/ 	.word	0x000007e0


	//   ....[1]....
        /*0050*/ 	.word	0x00000860


	//----- nvinfo : EIATTR_CBANK_PARAM_SIZE
	.align		4
.L_46:
        /*0054*/ 	.byte	0x03, 0x19
        /*0056*/ 	.short	0x0010


	//----- nvinfo : EIATTR_PARAM_CBANK
	.align		4
        /*0058*/ 	.byte	0x04, 0x0a
        /*005a*/ 	.short	(.L_48 - .L_47)
	.align		4
.L_47:
        /*005c*/ 	.word	index@(.nv.constant0._Z4mathPffi)
        /*0060*/ 	.short	0x0380
        /*0062*/ 	.short	0x0010


	//----- nvinfo : EIATTR_SW_WAR
	.align		4
.L_48:
        /*0064*/ 	.byte	0x04, 0x36
        /*0066*/ 	.short	(.L_50 - .L_49)
.L_49:
        /*0068*/ 	.word	0x00000008
.L_50:


//--------------------- .nv.info._Z6memoryPfS_    --------------------------
	.section	.nv.info._Z6memoryPfS_,"",@"SHT_CUDA_INFO"
	.sectionflags	@""
	.align	4


	//----- nvinfo : EIATTR_CUDA_API_VERSION
	.align		4
        /*0000*/ 	.byte	0x04, 0x37
        /*0002*/ 	.short	(.L_52 - .L_51)
.L_51:
        /*0004*/ 	.word	0x00000082


	//----- nvinfo : EIATTR_KPARAM_INFO
	.align		4
.L_52:
        /*0008*/ 	.byte	0x04, 0x17
        /*000a*/ 	.short	(.L_54 - .L_53)
.L_53:
        /*000c*/ 	.word	0x00000000
        /*0010*/ 	.short	0x0001
        /*0012*/ 	.short	0x0008
        /*0014*/ 	.byte	0x00, 0xf5, 0x21, 0x00


	//----- nvinfo : EIATTR_KPARAM_INFO
	.align		4
.L_54:
        /*0018*/ 	.byte	0x04, 0x17
        /*001a*/ 	.short	(.L_56 - .L_55)
.L_55:
        /*001c*/ 	.word	0x00000000
        /*0020*/ 	.short	0x0000
        /*0022*/ 	.short	0x0000
        /*0024*/ 	.byte	0x00, 0xf5, 0x21, 0x00


	//----- nvinfo : EIATTR_SPARSE_MMA_MASK
	.align		4
.L_56:
        /*0028*/ 	.byte	0x03, 0x50
        /*002a*/ 	.short	0x0000


	//----- nvinfo : EIATTR_MAXREG_COUNT
	.align		4
        /*002c*/ 	.byte	0x03, 0x1b
        /*002e*/ 	.short	0x00ff


	//----- nvinfo : EIATTR_MERCURY_ISA_VERSION
	.align		4
        /*0030*/ 	.byte	0x03, 0x5f
        /*0032*/ 	.short	0x0101


	//----- nvinfo : EIATTR_VRC_CTA_INIT_COUNT
	.align		4
        /*0034*/ 	.byte	0x02, 0x4a
	.zero		1
	.zero		1


	//----- nvinfo : EIATTR_EXIT_INSTR_OFFSETS
	.align		4
        /*0038*/ 	.byte	0x04, 0x1c
        /*003a*/ 	.short	(.L_58 - .L_57)


	//   ....[0]....
.L_57:
        /*003c*/ 	.word	0x000000c0


	//----- nvinfo : EIATTR_CBANK_PARAM_SIZE
	.align		4
.L_58:
        /*0040*/ 	.byte	0x03, 0x19
        /*0042*/ 	.short	0x0010


	//----- nvinfo : EIATTR_PARAM_CBANK
	.align		4
        /*0044*/ 	.byte	0x04, 0x0a
        /*0046*/ 	.short	(.L_60 - .L_59)
	.align		4
.L_59:
        /*0048*/ 	.word	index@(.nv.constant0._Z6memoryPfS_)
        /*004c*/ 	.short	0x0380
        /*004e*/ 	.short	0x0010


	//----- nvinfo : EIATTR_SW_WAR
	.align		4
.L_60:
        /*0050*/ 	.byte	0x04, 0x36
        /*0052*/ 	.short	(.L_62 - .L_61)
.L_61:
        /*0054*/ 	.word	0x00000008
.L_62:


//--------------------- .nv.info._Z4basePfS_      --------------------------
	.section	.nv.info._Z4basePfS_,"",@"SHT_CUDA_INFO"
	.sectionflags	@""
	.align	4


	//----- nvinfo : EIATTR_CUDA_API_VERSION
	.align		4
        /*0000*/ 	.byte	0x04, 0x37
        /*0002*/ 	.short	(.L_64 - .L_63)
.L_63:
        /*0004*/ 	.word	0x00000082


	//----- nvinfo : EIATTR_KPARAM_INFO
	.align		4
.L_64:
        /*0008*/ 	.byte	0x04, 0x17
        /*000a*/ 	.short	(.L_66 - .L_65)
.L_65:
        /*000c*/ 	.word	0x00000000
        /*0010*/ 	.short	0x0001
        /*0012*/ 	.short	0x0008
        /*0014*/ 	.byte	0x00, 0xf5, 0x21, 0x00


	//----- nvinfo : EIATTR_KPARAM_INFO
	.align		4
.L_66:
        /*0018*/ 	.byte	0x04, 0x17
        /*001a*/ 	.short	(.L_68 - .L_67)
.L_67:
        /*001c*/ 	.word	0x00000000
        /*0020*/ 	.short	0x0000
        /*0022*/ 	.short	0x0000
        /*0024*/ 	.byte	0x00, 0xf5, 0x21, 0x00


	//----- nvinfo : EIATTR_SPARSE_MMA_MASK
	.align		4
.L_68:
        /*0028*/ 	.byte	0x03, 0x50
        /*002a*/ 	.short	0x0000


	//----- nvinfo : EIATTR_MAXREG_COUNT
	.align		4
        /*002c*/ 	.byte	0x03, 0x1b
        /*002e*/ 	.short	0x00ff


	//----- nvinfo : EIATTR_MERCURY_ISA_VERSION
	.align		4
        /*0030*/ 	.byte	0x03, 0x5f
        /*0032*/ 	.short	0x0101


	//----- nvinfo : EIATTR_VRC_CTA_INIT_COUNT
	.align		4
        /*0034*/ 	.byte	0x02, 0x4a
	.zero		1
	.zero		1


	//----- nvinfo : EIATTR_EXIT_INSTR_OFFSETS
	.align		4
        /*0038*/ 	.byte	0x04, 0x1c
        /*003a*/ 	.short	(.L_70 - .L_69)


	//   ....[0]....
.L_69:
        /*003c*/ 	.word	0x00000870


	//----- nvinfo : EIATTR_CRS_STACK_SIZE
	.align		4
.L_70:
        /*0040*/ 	.byte	0x04, 0x1e
        /*0042*/ 	.short	(.L_72 - .L_71)
.L_71:
        /*0044*/ 	.word	0x00000000


	//----- nvinfo : EIATTR_CBANK_PARAM_SIZE
	.align		4
.L_72:
        /*0048*/ 	.byte	0x03, 0x19
        /*004a*/ 	.short	0x0010


	//----- nvinfo : EIATTR_PARAM_CBANK
	.align		4
        /*004c*/ 	.byte	0x04, 0x0a
        /*004e*/ 	.short	(.L_74 - .L_73)
	.align		4
.L_73:
        /*0050*/ 	.word	index@(.nv.constant0._Z4basePfS_)
        /*0054*/ 	.short	0x0380
        /*0056*/ 	.short	0x0010


	//----- nvinfo : EIATTR_SW_WAR
	.align		4
.L_74:
        /*0058*/ 	.byte	0x04, 0x36
        /*005a*/ 	.short	(.L_76 - .L_75)
.L_75:
        /*005c*/ 	.word	0x00000008
.L_76:


//--------------------- .nv.callgraph             --------------------------
	.section	.nv.callgraph,"",@"SHT_CUDA_CALLGRAPH"
	.align	4
	.sectionentsize	8
	.align		4
        /*0000*/ 	.word	0x00000000
	.align		4
        /*0004*/ 	.word	0xffffffff
	.align		4
        /*0008*/ 	.word	0x00000000
	.align		4
        /*000c*/ 	.word	0xfffffffe
	.align		4
        /*0010*/ 	.word	0x00000000
	.align		4
        /*0014*/ 	.word	0xfffffffd
	.align		4
        /*0018*/ 	.word	0x00000000
	.align		4
        /*001c*/ 	.word	0xfffffffc


//--------------------- .nv.constant4             --------------------------
	.section	.nv.constant4,"a",@progbits
	.align	8
	.align		8
.nv.constant4:
        /*0000*/ 	.dword	__cudart_i2opi_f


//--------------------- .text._Z6setvalPff        --------------------------
	.section	.text._Z6setvalPff,"ax",@progbits
	.align	128
        .global         _Z6setvalPff
        .type           _Z6setvalPff,@function
        .size           _Z6setvalPff,(.L_x_12 - _Z6setvalPff)
        .other          _Z6setvalPff,@"STO_CUDA_ENTRY STV_DEFAULT"
_Z6setvalPff:
.text._Z6setvalPff:
[----:B------:R-:W-:Y:S01]  /*0000*/  LDC R1, c[0x0][0x37c] ;  /* 0x0000df00ff017b82 */ /* 0x000fe20000000800 */
[----:B------:R-:W0:Y:S07]  /*0010*/  S2R R0, SR_TID.X ;  /* 0x0000000000007919 */ /* 0x000e2e0000002100 */
[----:B------:R-:W0:Y:S01]  /*0020*/  S2UR UR6, SR_CTAID.X ;  /* 0x00000000000679c3 */ /* 0x000e220000002500 */
[----:B------:R-:W1:Y:S07]  /*0030*/  LDCU.64 UR4, c[0x0][0x358] ;  /* 0x00006b00ff0477ac */ /* 0x000e6e0008000a00 */
[----:B------:R-:W0:Y:S08]  /*0040*/  LDC R5, c[0x0][0x360] ;  /* 0x0000d800ff057b82 */ /* 0x000e300000000800 */
[----:B------:R-:W2:Y:S08]  /*0050*/  LDC.64 R2, c[0x0][0x380] ;  /* 0x0000e000ff027b82 */ /* 0x000eb00000000a00 */
[----:B------:R-:W1:Y:S01]  /*0060*/  LDC R7, c[0x0][0x388] ;  /* 0x0000e200ff077b82 */ /* 0x000e620000000800 */
[----:B0-----:R-:W-:-:S04]  /*0070*/  IMAD R5, R5, UR6, R0 ;  /* 0x0000000605057c24 */ /* 0x001fc8000f8e0200 */
[----:B--2---:R-:W-:-:S05]  /*0080*/  IMAD.WIDE R2, R5, 0x4, R2 ;  /* 0x0000000405027825 */ /* 0x004fca00078e0202 */
[----:B-1----:R-:W-:Y:S01]  /*0090*/  STG.E desc[UR4][R2.64], R7 ;  /* 0x0000000702007986 */ /* 0x002fe2000c101904 */
[----:B------:R-:W-:Y:S05]  /*00a0*/  EXIT ;  /* 0x000000000000794d */ /* 0x000fea0003800000 */
.L_x_0:
[----:B------:R-:W-:-:S00]  /*00b0*/  BRA `(.L_x_0) ;  /* 0xfffffffc00fc7947 */ /* 0x000fc0000383ffff */
[----:B------:R-:W-:-:S00]  /*00c0*/  NOP ;  /* 0x0000000000007918 */ /* 0x000fc00000000000 */
        /* <DEDUP_REMOVED lines=11> */
.L_x_12:


//--------------------- .text._Z4mathPffi         --------------------------
	.section	.text._Z4mathPffi,"ax",@progbits
	.align	128
        .global         _Z4mathPffi
        .type           _Z4mathPffi,@function
        .size           _Z4mathPffi,(.L_x_13 - _Z4mathPffi)
        .other          _Z4mathPffi,@"STO_CUDA_ENTRY STV_DEFAULT"
_Z4mathPffi:
.text._Z4mathPffi:
[----:B------:R-:W-:Y:S08]  /*0000*/  LDC R1, c[0x0][0x37c] ;  /* 0x0000df00ff017b82 */ /* 0x000ff00000000800 */
[----:B------:R-:W0:Y:S01]  /*0010*/  LDC R0, c[0x0][0x388] ;  /* 0x0000e200ff007b82 */ /* 0x000e220000000800 */
[----:B------:R-:W1:Y:S01]  /*0020*/  LDCU.64 UR6, c[0x0][0x358] ;  /* 0x00006b00ff0677ac */ /* 0x000e620008000a00 */
[C---:B0-----:R-:W-:Y:S01]  /*0030*/  FMUL R2, R0.reuse, 0.63661974668502807617 ;  /* 0x3f22f98300027820 */ /* 0x041fe20000400000 */
[----:B------:R-:W-:-:S03]  /*0040*/  FSETP.GE.AND P0, PT, |R0|, 105615, PT ;  /* 0x47ce47800000780b */ /* 0x000fc60003f06200 */
[----:B------:R-:W0:Y:S02]  /*0050*/  F2I.NTZ R6, R2 ;  /* 0x0000000200067305 */ /* 0x000e240000203100 */
[----:B0-----:R-:W-:-:S05]  /*0060*/  I2FP.F32.S32 R3, R6 ;  /* 0x0000000600037245 */ /* 0x001fca0000201400 */
[----:B------:R-:W-:-:S04]  /*0070*/  FFMA R4, R3, -1.5707962512969970703, R0 ;  /* 0xbfc90fda03047823 */ /* 0x000fc80000000000 */
[----:B------:R-:W-:-:S04]  /*0080*/  FFMA R4, R3, -7.5497894158615963534e-08, R4 ;  /* 0xb3a2216803047823 */ /* 0x000fc80000000004 */
[----:B------:R-:W-:Y:S01]  /*0090*/  FFMA R4, R3, -5.3903029534742383927e-15, R4 ;  /* 0xa7c234c503047823 */ /* 0x000fe20000000004 */
[----:B-1----:R-:W-:Y:S06]  /*00a0*/  @!P0 BRA `(.L_x_1) ;  /* 0x0000000400788947 */ /* 0x002fec0003800000 */
[----:B------:R-:W-:-:S13]  /*00b0*/  FSETP.NEU.AND P0, PT, |R0|, +INF , PT ;  /* 0x7f8000000000780b */ /* 0x000fda0003f0d200 */
[----:B------:R-:W-:Y:S01]  /*00c0*/  @!P0 FMUL R4, RZ, R0 ;  /* 0x00000000ff048220 */ /* 0x000fe20000400000 */
[----:B------:R-:W-:Y:S01]  /*00d0*/  @!P0 IMAD.MOV.U32 R6, RZ, RZ, RZ ;  /* 0x000000ffff068224 */ /* 0x000fe200078e00ff */
[----:B------:R-:W-:Y:S06]  /*00e0*/  @!P0 BRA `(.L_x_1) ;  /* 0x0000000400688947 */ /* 0x000fec0003800000 */
[----:B------:R-:W-:Y:S01]  /*00f0*/  IMAD.SHL.U32 R2, R0, 0x100, RZ ;  /* 0x0000010000027824 */ /* 0x000fe200078e00ff */
[----:B------:R-:W0:Y:S01]  /*0100*/  LDCU.64 UR8, c[0x4][URZ] ;  /* 0x01000000ff0877ac */ /* 0x000e220008000a00 */
[----:B------:R-:W-:Y:S02]  /*0110*/  IMAD.MOV.U32 R9, RZ, RZ, RZ ;  /* 0x000000ffff097224 */ /* 0x000fe400078e00ff */
[----:B------:R-:W-:Y:S01]  /*0120*/  IMAD.MOV.U32 R7, RZ, RZ, RZ ;  /* 0x000000ffff077224 */ /* 0x000fe200078e00ff */
[----:B------:R-:W-:Y:S01]  /*0130*/  LOP3.LUT R6, R2, 0x80000000, RZ, 0xfc, !PT ;  /* 0x8000000002067812 */ /* 0x000fe200078efcff */
[----:B------:R-:W-:Y:S01]  /*0140*/  IMAD.MOV.U32 R15, RZ, RZ, RZ ;  /* 0x000000ffff0f7224 */ /* 0x000fe200078e00ff */
[----:B------:R-:W-:-:S06]  /*0150*/  UMOV UR4, URZ ;  /* 0x000000ff00047c82 */ /* 0x000fcc0008000000 */
.L_x_2:
[----:B0-----:R-:W-:Y:S01]  /*0160*/  MOV R4, UR8 ;  /* 0x0000000800047c02 */ /* 0x001fe20008000f00 */
[----:B------:R-:W-:-:S05]  /*0170*/  IMAD.U32 R5, RZ, RZ, UR9 ;  /* 0x00000009ff057e24 */ /* 0x000fca000f8e00ff */
[----:B------:R-:W2:Y:S01]  /*0180*/  LDG.E.CONSTANT R3, desc[UR6][R4.64] ;  /* 0x0000000604037981 */ /* 0x000ea2000c1e9900 */
[----:B------:R-:W-:Y:S01]  /*0190*/  UIADD3 UR4, UPT, UPT, UR4, 0x1, URZ ;  /* 0x0000000104047890 */ /* 0x000fe2000fffe0ff */
[C---:B------:R-:W-:Y:S01]  /*01a0*/  ISETP.EQ.AND P0, PT, R15.reuse, RZ, PT ;  /* 0x000000ff0f00720c */ /* 0x040fe20003f02270 */
[----:B------:R-:W-:Y:S01]  /*01b0*/  UIADD3 UR8, UP1, UPT, UR8, 0x4, URZ ;  /* 0x0000000408087890 */ /* 0x000fe2000ff3e0ff */
[C---:B------:R-:W-:Y:S01]  /*01c0*/  ISETP.EQ.AND P1, PT, R15.reuse, 0x4, PT ;  /* 0x000000040f00780c */ /* 0x040fe20003f22270 */
[----:B------:R-:W-:Y:S01]  /*01d0*/  UISETP.NE.AND UP0, UPT, UR4, 0x6, UPT ;  /* 0x000000060400788c */ /* 0x000fe2000bf05270 */
[C---:B------:R-:W-:Y:S01]  /*01e0*/  ISETP.EQ.AND P2, PT, R15.reuse, 0x8, PT ;  /* 0x000000080f00780c */ /* 0x040fe20003f42270 */
[----:B------:R-:W-:Y:S01]  /*01f0*/  UIADD3.X UR9, UPT, UPT, URZ, UR9, URZ, UP1, !UPT ;  /* 0x00000009ff097290 */ /* 0x000fe20008ffe4ff */
[C---:B------:R-:W-:Y:S02]  /*0200*/  ISETP.EQ.AND P3, PT, R15.reuse, 0xc, PT ;  /* 0x0000000c0f00780c */ /* 0x040fe40003f62270 */
[----:B------:R-:W-:-:S02]  /*0210*/  ISETP.EQ.AND P4, PT, R15, 0x10, PT ;  /* 0x000000100f00780c */ /* 0x000fc40003f82270 */
[C---:B------:R-:W-:Y:S01]  /*0220*/  ISETP.EQ.AND P5, PT, R15.reuse, 0x14, PT ;  /* 0x000000140f00780c */ /* 0x040fe20003fa2270 */
[----:B------:R-:W-:Y:S02]  /*0230*/  VIADD R15, R15, 0x4 ;  /* 0x000000040f0f7836 */ /* 0x000fe40000000000 */
[----:B--2---:R-:W-:-:S03]  /*0240*/  IMAD.WIDE.U32 R2, R3, R6, RZ ;  /* 0x0000000603027225 */ /* 0x004fc600078e00ff */
[----:B------:R-:W-:-:S04]  /*0250*/  IADD3 R2, P6, PT, R2, R9, RZ ;  /* 0x0000000902027210 */ /* 0x000fc80007fde0ff */
[----:B------:R-:W-:Y:S01]  /*0260*/  @P2 MOV R11, R2 ;  /* 0x00000002000b2202 */ /* 0x000fe20000000f00 */
[----:B------:R-:W-:Y:S02]  /*0270*/  IMAD.X R9, R3, 0x1, R7, P6 ;  /* 0x0000000103097824 */ /* 0x000fe400030e0607 */
[--C-:B------:R-:W-:Y:S02]  /*0280*/  @P0 IMAD.MOV.U32 R8, RZ, RZ, R2.reuse ;  /* 0x000000ffff080224 */ /* 0x100fe400078e0002 */
[--C-:B------:R-:W-:Y:S02]  /*0290*/  @P1 IMAD.MOV.U32 R10, RZ, RZ, R2.reuse ;  /* 0x000000ffff0a1224 */ /* 0x100fe400078e0002 */
[--C-:B------:R-:W-:Y:S02]  /*02a0*/  @P3 IMAD.MOV.U32 R12, RZ, RZ, R2.reuse ;  /* 0x000000ffff0c3224 */ /* 0x100fe400078e0002 */
[--C-:B------:R-:W-:Y:S02]  /*02b0*/  @P4 IMAD.MOV.U32 R13, RZ, RZ, R2.reuse ;  /* 0x000000ffff0d4224 */ /* 0x100fe400078e0002 */
[----:B------:R-:W-:Y:S01]  /*02c0*/  @P5 IMAD.MOV.U32 R14, RZ, RZ, R2 ;  /* 0x000000ffff0e5224 */ /* 0x000fe200078e0002 */
[----:B------:R-:W-:Y:S06]  /*02d0*/  BRA.U UP0, `(.L_x_2) ;  /* 0xfffffffd00a07547 */ /* 0x000fec000b83ffff */
[----:B------:R-:W-:-:S04]  /*02e0*/  SHF.R.U32.HI R2, RZ, 0x17, R0 ;  /* 0x00000017ff027819 */ /* 0x000fc80000011600 */
[C---:B------:R-:W-:Y:S02]  /*02f0*/  LOP3.LUT R3, R2.reuse, 0xe0, RZ, 0xc0, !PT ;  /* 0x000000e002037812 */ /* 0x040fe400078ec0ff */
[----:B------:R-:W-:Y:S02]  /*0300*/  LOP3.LUT P6, RZ, R2, 0x1f, RZ, 0xc0, !PT ;  /* 0x0000001f02ff7812 */ /* 0x000fe400078cc0ff */
[----:B------:R-:W-:-:S04]  /*0310*/  IADD3 R3, PT, PT, R3, -0x80, RZ ;  /* 0xffffff8003037810 */ /* 0x000fc80007ffe0ff */
[----:B------:R-:W-:-:S05]  /*0320*/  SHF.R.U32.HI R3, RZ, 0x5, R3 ;  /* 0x00000005ff037819 */ /* 0x000fca0000011603 */
[----:B------:R-:W-:-:S05]  /*0330*/  IMAD.U32 R5, R3, -0x4, RZ ;  /* 0xfffffffc03057824 */ /* 0x000fca00078e00ff */
[C---:B------:R-:W-:Y:S02]  /*0340*/  ISETP.EQ.AND P3, PT, R5.reuse, -0x18, PT ;  /* 0xffffffe80500780c */ /* 0x040fe40003f62270 */
[C---:B------:R-:W-:Y:S02]  /*0350*/  ISETP.EQ.AND P4, PT, R5.reuse, -0x14, PT ;  /* 0xffffffec0500780c */ /* 0x040fe40003f82270 */
[C---:B------:R-:W-:Y:S02]  /*0360*/  ISETP.EQ.AND P2, PT, R5.reuse, -0x10, PT ;  /* 0xfffffff00500780c */ /* 0x040fe40003f42270 */
[C---:B------:R-:W-:Y:S02]  /*0370*/  ISETP.EQ.AND P1, PT, R5.reuse, -0xc, PT ;  /* 0xfffffff40500780c */ /* 0x040fe40003f22270 */
[C---:B------:R-:W-:Y:S02]  /*0380*/  ISETP.EQ.AND P0, PT, R5.reuse, -0x8, PT ;  /* 0xfffffff80500780c */ /* 0x040fe40003f02270 */
[----:B------:R-:W-:-:S03]  /*0390*/  ISETP.EQ.AND P5, PT, R5, RZ, PT ;  /* 0x000000ff0500720c */ /* 0x000fc60003fa2270 */
[--C-:B------:R-:W-:Y:S01]  /*03a0*/  @P3 IMAD.MOV.U32 R3, RZ, RZ, R8.reuse ;  /* 0x000000ffff033224 */ /* 0x100fe200078e0008 */
[C---:B------:R-:W-:Y:S01]  /*03b0*/  ISETP.EQ.AND P3, PT, R5.reuse, -0x4, PT ;  /* 0xfffffffc0500780c */ /* 0x040fe20003f62270 */
[----:B------:R-:W-:Y:S02]  /*03c0*/  @P4 IMAD.MOV.U32 R4, RZ, RZ, R8 ;  /* 0x000000ffff044224 */ /* 0x000fe400078e0008 */
[----:B------:R-:W-:Y:S01]  /*03d0*/  @P4 IMAD.MOV.U32 R3, RZ, RZ, R10 ;  /* 0x000000ffff034224 */ /* 0x000fe200078e000a */
[----:B------:R-:W-:Y:S01]  /*03e0*/  ISETP.EQ.AND P4, PT, R5, 0x4, PT ;  /* 0x000000040500780c */ /* 0x000fe20003f82270 */
[--C-:B------:R-:W-:Y:S01]  /*03f0*/  @P2 IMAD.MOV.U32 R3, RZ, RZ, R11.reuse ;  /* 0x000000ffff032224 */ /* 0x100fe200078e000b */
[----:B------:R-:W-:Y:S01]  /*0400*/  @P2 MOV R4, R10 ;  /* 0x0000000a00042202 */ /* 0x000fe20000000f00 */
[----:B------:R-:W-:Y:S01]  /*0410*/  @P1 IMAD.MOV.U32 R3, RZ, RZ, R12 ;  /* 0x000000ffff031224 */ /* 0x000fe200078e000c */
[----:B------:R-:W-:Y:S01]  /*0420*/  @P0 MOV R3, R13 ;  /* 0x0000000d00030202 */ /* 0x000fe20000000f00 */
[----:B------:R-:W-:-:S02]  /*0430*/  @P1 IMAD.MOV.U32 R4, RZ, RZ, R11 ;  /* 0x000000ffff041224 */ /* 0x000fc400078e000b */
[----:B------:R-:W-:Y:S02]  /*0440*/  @P0 IMAD.MOV.U32 R4, RZ, RZ, R12 ;  /* 0x000000ffff040224 */ /* 0x000fe400078e000c */
[--C-:B------:R-:W-:Y:S02]  /*0450*/  @P3 IMAD.MOV.U32 R3, RZ, RZ, R14.reuse ;  /* 0x000000ffff033224 */ /* 0x100fe400078e000e */
[----:B------:R-:W-:Y:S02]  /*0460*/  @P5 IMAD.MOV.U32 R3, RZ, RZ, R9 ;  /* 0x000000ffff035224 */ /* 0x000fe400078e0009 */
[----:B------:R-:W-:Y:S02]  /*0470*/  @P3 IMAD.MOV.U32 R4, RZ, RZ, R13 ;  /* 0x000000ffff043224 */ /* 0x000fe400078e000d */
[----:B------:R-:W-:Y:S01]  /*0480*/  @P5 IMAD.MOV.U32 R4, RZ, RZ, R14 ;  /* 0x000000ffff045224 */ /* 0x000fe200078e000e */
[----:B------:R-:W-:Y:S01]  /*0490*/  @P4 MOV R4, R9 ;  /* 0x0000000900044202 */ /* 0x000fe20000000f00 */
[----:B------:R-:W-:Y:S01]  /*04a0*/  IMAD.MOV.U32 R7, RZ, RZ, R3 ;  /* 0x000000ffff077224 */ /* 0x000fe200078e0003 */
[----:B------:R-:W-:Y:S06]  /*04b0*/  @!P6 BRA `(.L_x_3) ;  /* 0x00000000002ce947 */ /* 0x000fec0003800000 */
[----:B------:R-:W-:Y:S01]  /*04c0*/  @P2 IMAD.MOV.U32 R3, RZ, RZ, R8 ;  /* 0x000000ffff032224 */ /* 0x000fe200078e0008 */
[----:B------:R-:W-:Y:S01]  /*04d0*/  LOP3.LUT R2, R2, 0x1f, RZ, 0xc0, !PT ;  /* 0x0000001f02027812 */ /* 0x000fe200078ec0ff */
[----:B------:R-:W-:Y:S01]  /*04e0*/  @P1 IMAD.MOV.U32 R3, RZ, RZ, R10 ;  /* 0x000000ffff031224 */ /* 0x000fe200078e000a */
[----:B------:R-:W-:Y:S01]  /*04f0*/  @P0 MOV R3, R11 ;  /* 0x0000000b00030202 */ /* 0x000fe20000000f00 */
[----:B------:R-:W-:Y:S01]  /*0500*/  @P3 IMAD.MOV.U32 R3, RZ, RZ, R12 ;  /* 0x000000ffff033224 */ /* 0x000fe200078e000c */
[----:B------:R-:W-:Y:S01]  /*0510*/  ISETP.EQ.AND P0, PT, R5, 0x8, PT ;  /* 0x000000080500780c */ /* 0x000fe20003f02270 */
[----:B------:R-:W-:Y:S01]  /*0520*/  @P5 IMAD.MOV.U32 R3, RZ, RZ, R13 ;  /* 0x000000ffff035224 */ /* 0x000fe200078e000d */
[----:B------:R-:W-:Y:S01]  /*0530*/  SHF.L.W.U32.HI R7, R4, R2, R7 ;  /* 0x0000000204077219 */ /* 0x000fe20000010e07 */
[----:B------:R-:W-:-:S10]  /*0540*/  @P4 IMAD.MOV.U32 R3, RZ, RZ, R14 ;  /* 0x000000ffff034224 */ /* 0x000fd400078e000e */
[----:B------:R-:W-:-:S04]  /*0550*/  @P0 MOV R3, R9 ;  /* 0x0000000900030202 */ /* 0x000fc80000000f00 */
[----:B------:R-:W-:-:S07]  /*0560*/  SHF.L.W.U32.HI R4, R3, R2, R4 ;  /* 0x0000000203047219 */ /* 0x000fce0000010e04 */
.L_x_3:
[C---:B------:R-:W-:Y:S01]  /*0570*/  SHF.L.W.U32.HI R9, R4.reuse, 0x2, R7 ;  /* 0x0000000204097819 */ /* 0x040fe20000010e07 */
[----:B------:R-:W-:Y:S01]  /*0580*/  IMAD.SHL.U32 R4, R4, 0x4, RZ ;  /* 0x0000000404047824 */ /* 0x000fe200078e00ff */
[----:B------:R-:W-:Y:S01]  /*0590*/  UMOV UR4, 0x54442d19 ;  /* 0x54442d1900047882 */ /* 0x000fe20000000000 */
[----:B------:R-:W-:Y:S01]  /*05a0*/  UMOV UR5, 0x3bf921fb ;  /* 0x3bf921fb00057882 */ /* 0x000fe20000000000 */
[----:B------:R-:W-:Y:S02]  /*05b0*/  SHF.R.S32.HI R2, RZ, 0x1f, R9 ;  /* 0x0000001fff027819 */ /* 0x000fe40000011409 */
[----:B------:R-:W-:Y:S02]  /*05c0*/  ISETP.GE.AND P0, PT, R0, RZ, PT ;  /* 0x000000ff0000720c */ /* 0x000fe40003f06270 */
[C---:B------:R-:W-:Y:S02]  /*05d0*/  LOP3.LUT R4, R2.reuse, R4, RZ, 0x3c, !PT ;  /* 0x0000000402047212 */ /* 0x040fe400078e3cff */
[----:B------:R-:W-:-:S02]  /*05e0*/  LOP3.LUT R5, R2, R9, RZ, 0x3c, !PT ;  /* 0x0000000902057212 */ /* 0x000fc400078e3cff */
[----:B------:R-:W-:Y:S02]  /*05f0*/  SHF.R.U32.HI R6, RZ, 0x1e, R7 ;  /* 0x0000001eff067819 */ /* 0x000fe40000011607 */
[----:B------:R-:W0:Y:S01]  /*0600*/  I2F.F64.S64 R2, R4 ;  /* 0x0000000400027312 */ /* 0x000e220000301c00 */
[C---:B------:R-:W-:Y:S02]  /*0610*/  LOP3.LUT R0, R9.reuse, R0, RZ, 0x3c, !PT ;  /* 0x0000000009007212 */ /* 0x040fe400078e3cff */
[----:B------:R-:W-:Y:S02]  /*0620*/  LEA.HI R6, R9, R6, RZ, 0x1 ;  /* 0x0000000609067211 */ /* 0x000fe400078f08ff */
[----:B------:R-:W-:-:S03]  /*0630*/  ISETP.GE.AND P1, PT, R0, RZ, PT ;  /* 0x000000ff0000720c */ /* 0x000fc60003f26270 */
[----:B------:R-:W-:-:S04]  /*0640*/  IMAD.MOV R0, RZ, RZ, -R6 ;  /* 0x000000ffff007224 */ /* 0x000fc800078e0a06 */
[----:B------:R-:W-:Y:S01]  /*0650*/  @!P0 IMAD.MOV.U32 R6, RZ, RZ, R0 ;  /* 0x000000ffff068224 */ /* 0x000fe200078e0000 */
[----:B0-----:R-:W-:-:S10]  /*0660*/  DMUL R2, R2, UR4 ;  /* 0x0000000402027c28 */ /* 0x001fd40008000000 */
[----:B------:R-:W0:Y:S02]  /*0670*/  F2F.F32.F64 R2, R2 ;  /* 0x0000000200027310 */ /* 0x000e240000301000 */
[----:B0-----:R-:W-:-:S07]  /*0680*/  FSEL R4, -R2, R2, !P1 ;  /* 0x0000000202047208 */ /* 0x001fce0004800100 */
.L_x_1:
[----:B------:R-:W-:Y:S01]  /*0690*/  MOV R0, 0x37cbac00 ;  /* 0x37cbac0000007802 */ /* 0x000fe20000000f00 */
[----:B------:R-:W-:Y:S01]  /*06a0*/  FMUL R3, R4, R4 ;  /* 0x0000000404037220 */ /* 0x000fe20000400000 */
[----:B------:R-:W-:Y:S01]  /*06b0*/  LOP3.LUT R2, R6, 0x1, RZ, 0xc0, !PT ;  /* 0x0000000106027812 */ /* 0x000fe200078ec0ff */
[----:B------:R-:W0:Y:S01]  /*06c0*/  LDCU UR4, c[0x0][0x38c] ;  /* 0x00007180ff0477ac */ /* 0x000e220008000800 */
[----:B------:R-:W-:Y:S02]  /*06d0*/  IMAD.MOV.U32 R5, RZ, RZ, 0x3effffff ;  /* 0x3effffffff057424 */ /* 0x000fe400078e00ff */
[----:B------:R-:W-:Y:S01]  /*06e0*/  FFMA R0, R3, R0, -0.0013887860113754868507 ;  /* 0xbab607ed03007423 */ /* 0x000fe20000000000 */
[----:B------:R-:W-:Y:S01]  /*06f0*/  ISETP.NE.U32.AND P0, PT, R2, 0x1, PT ;  /* 0x000000010200780c */ /* 0x000fe20003f05070 */
[----:B------:R-:W-:Y:S01]  /*0700*/  IMAD.MOV.U32 R2, RZ, RZ, 0x3d2aaabb ;  /* 0x3d2aaabbff027424 */ /* 0x000fe200078e00ff */
[----:B------:R-:W-:Y:S02]  /*0710*/  LOP3.LUT P1, RZ, R6, 0x2, RZ, 0xc0, !PT ;  /* 0x0000000206ff7812 */ /* 0x000fe4000782c0ff */
[----:B------:R-:W-:-:S02]  /*0720*/  FSEL R0, R0, -0.00019574658654164522886, !P0 ;  /* 0xb94d415300007808 */ /* 0x000fc40004000000 */
[----:B------:R-:W-:Y:S02]  /*0730*/  FSEL R2, R2, 0.0083327032625675201416, !P0 ;  /* 0x3c0885e402027808 */ /* 0x000fe40004000000 */
[----:B------:R-:W-:-:S03]  /*0740*/  FSEL R5, -R5, -0.16666662693023681641, !P0 ;  /* 0xbe2aaaa805057808 */ /* 0x000fc60004000100 */
[----:B------:R-:W-:Y:S01]  /*0750*/  FFMA R2, R3, R0, R2 ;  /* 0x0000000003027223 */ /* 0x000fe20000000002 */
[----:B------:R-:W-:-:S03]  /*0760*/  FSEL R0, R4, 1, P0 ;  /* 0x3f80000004007808 */ /* 0x000fc60000000000 */
[C---:B------:R-:W-:Y:S02]  /*0770*/  FFMA R2, R3.reuse, R2, R5 ;  /* 0x0000000203027223 */ /* 0x040fe40000000005 */
[----:B------:R-:W-:-:S04]  /*0780*/  FFMA R3, R3, R0, RZ ;  /* 0x0000000003037223 */ /* 0x000fc800000000ff */
[----:B------:R-:W-:Y:S01]  /*0790*/  FFMA R5, R3, R2, R0 ;  /* 0x0000000203057223 */ /* 0x000fe20000000000 */
[----:B0-----:R-:W-:-:S03]  /*07a0*/  I2FP.F32.S32 R0, UR4 ;  /* 0x0000000400007c45 */ /* 0x001fc60008201400 */
[----:B------:R-:W-:-:S04]  /*07b0*/  @P1 FADD R5, RZ, -R5 ;  /* 0x80000005ff051221 */ /* 0x000fc80000000000 */
[----:B------:R-:W-:-:S05]  /*07c0*/  FMUL R0, R5, R0 ;  /* 0x0000000005007220 */ /* 0x000fca0000400000 */
[----:B------:R-:W-:-:S13]  /*07d0*/  FSETP.NEU.AND P0, PT, R0, 1, PT ;  /* 0x3f8000000000780b */ /* 0x000fda0003f0d000 */
[----:B------:R-:W-:Y:S05]  /*07e0*/  @P0 EXIT ;  /* 0x000000000000094d */ /* 0x000fea0003800000 */
[----:B------:R-:W0:Y:S01]  /*07f0*/  S2R R7, SR_TID.X ;  /* 0x0000000000077919 */ /* 0x000e220000002100 */
[----:B------:R-:W1:Y:S01]  /*0800*/  LDC.64 R2, c[0x0][0x380] ;  /* 0x0000e000ff027b82 */ /* 0x000e620000000a00 */
[----:B------:R-:W0:Y:S01]  /*0810*/  LDCU UR4, c[0x0][0x360] ;  /* 0x00006c00ff0477ac */ /* 0x000e220008000800 */
[----:B------:R-:W0:Y:S02]  /*0820*/  S2R R0, SR_CTAID.X ;  /* 0x0000000000007919 */ /* 0x000e240000002500 */
[----:B0-----:R-:W-:-:S04]  /*0830*/  IMAD R7, R0, UR4, R7 ;  /* 0x0000000400077c24 */ /* 0x001fc8000f8e0207 */
[----:B-1----:R-:W-:-:S05]  /*0840*/  IMAD.WIDE R2, R7, 0x4, R2 ;  /* 0x0000000407027825 */ /* 0x002fca00078e0202 */
[----:B------:R-:W-:Y:S01]  /*0850*/  STG.E desc[UR6][R2.64], R5 ;  /* 0x0000000502007986 */ /* 0x000fe2000c101906 */
[----:B------:R-:W-:Y:S05]  /*0860*/  EXIT ;  /* 0x000000000000794d */ /* 0x000fea0003800000 */
.L_x_4:
        /* <DEDUP_REMOVED lines=9> */
.L_x_13:


//--------------------- .text._Z6memoryPfS_       --------------------------
	.section	.text._Z6memoryPfS_,"ax",@progbits
	.align	128
        .global         _Z6memoryPfS_
        .type           _Z6memoryPfS_,@function
        .size           _Z6memoryPfS_,(.L_x_14 - _Z6memoryPfS_)
        .other          _Z6memoryPfS_,@"STO_CUDA_ENTRY STV_DEFAULT"
_Z6memoryPfS_:
.text._Z6memoryPfS_:
[----:B------:R-:W-:Y:S01]  /*0000*/  LDC R1, c[0x0][0x37c] ;  /* 0x0000df00ff017b82 */ /* 0x000fe20000000800 */
[----:B------:R-:W0:Y:S07]  /*0010*/  S2R R0, SR_TID.X ;  /* 0x0000000000007919 */ /* 0x000e2e0000002100 */
[----:B------:R-:W0:Y:S01]  /*0020*/  S2UR UR6, SR_CTAID.X ;  /* 0x00000000000679c3 */ /* 0x000e220000002500 */
[----:B------:R-:W1:Y:S07]  /*0030*/  LDCU.64 UR4, c[0x0][0x358] ;  /* 0x00006b00ff0477ac */ /* 0x000e6e0008000a00 */
[----:B------:R-:W0:Y:S08]  /*0040*/  LDC R7, c[0x0][0x360] ;  /* 0x0000d800ff077b82 */ /* 0x000e300000000800 */
[----:B------:R-:W2:Y:S08]  /*0050*/  LDC.64 R2, c[0x0][0x388] ;  /* 0x0000e200ff027b82 */ /* 0x000eb00000000a00 */
[----:B------:R-:W3:Y:S01]  /*0060*/  LDC.64 R4, c[0x0][0x380] ;  /* 0x0000e000ff047b82 */ /* 0x000ee20000000a00 */
[----:B0-----:R-:W-:-:S04]  /*0070*/  IMAD R7, R7, UR6, R0 ;  /* 0x0000000607077c24 */ /* 0x001fc8000f8e0200 */
[----:B--2---:R-:W-:-:S06]  /*0080*/  IMAD.WIDE R2, R7, 0x4, R2 ;  /* 0x0000000407027825 */ /* 0x004fcc00078e0202 */
[----:B-1----:R-:W2:Y:S01]  /*0090*/  LDG.E R3, desc[UR4][R2.64] ;  /* 0x0000000402037981 */ /* 0x002ea2000c1e1900 */
[----:B---3--:R-:W-:-:S05]  /*00a0*/  IMAD.WIDE R4, R7, 0x4, R4 ;  /* 0x0000000407047825 */ /* 0x008fca00078e0204 */
[----:B--2---:R-:W-:Y:S01]  /*00b0*/  STG.E desc[UR4][R4.64], R3 ;  /* 0x0000000304007986 */ /* 0x004fe2000c101904 */
[----:B------:R-:W-:Y:S05]  /*00c0*/  EXIT ;  /* 0x000000000000794d */ /* 0x000fea0003800000 */
.L_x_5:
        /* <DEDUP_REMOVED lines=11> */
.L_x_14:


//--------------------- .text._Z4basePfS_         --------------------------
	.section	.text._Z4basePfS_,"ax",@progbits
	.align	128
        .global         _Z4basePfS_
        .type           _Z4basePfS_,@function
        .size           _Z4basePfS_,(.L_x_15 - _Z4basePfS_)
        .other          _Z4basePfS_,@"STO_CUDA_ENTRY STV_DEFAULT"
_Z4basePfS_:
.text._Z4basePfS_:
[----:B------:R-:W-:Y:S01]  /*0000*/  LDC R1, c[0x0][0x37c] ;  /* 0x0000df00ff017b82 */ /* 0x000fe20000000800 */
[----:B------:R-:W0:Y:S07]  /*0010*/  S2R R3, SR_TID.X ;  /* 0x0000000000037919 */ /* 0x000e2e0000002100 */
[----:B------:R-:W0:Y:S01]  /*0020*/  S2UR UR4, SR_CTAID.X ;  /* 0x00000000000479c3 */ /* 0x000e220000002500 */
[----:B------:R-:W1:Y:S07]  /*0030*/  LDCU.64 UR6, c[0x0][0x358] ;  /* 0x00006b00ff0677ac */ /* 0x000e6e0008000a00 */
[----:B------:R-:W0:Y:S08]  /*0040*/  LDC R2, c[0x0][0x360] ;  /* 0x0000d800ff027b82 */ /* 0x000e300000000800 */
[----:B------:R-:W2:Y:S01]  /*0050*/  LDC.64 R4, c[0x0][0x388] ;  /* 0x0000e200ff047b82 */ /* 0x000ea20000000a00 */
[----:B0-----:R-:W-:-:S04]  /*0060*/  IMAD R2, R2, UR4, R3 ;  /* 0x0000000402027c24 */ /* 0x001fc8000f8e0203 */
[----:B--2---:R-:W-:-:S05]  /*0070*/  IMAD.WIDE R4, R2, 0x4, R4 ;  /* 0x0000000402047825 */ /* 0x004fca00078e0204 */
[----:B-1----:R-:W2:Y:S01]  /*0080*/  LDG.E R0, desc[UR6][R4.64] ;  /* 0x0000000604007981 */ /* 0x002ea2000c1e1900 */
[----:B------:R-:W-:Y:S01]  /*0090*/  BSSY.RECONVERGENT B0, `(.L_x_6) ;  /* 0x0000069000007945 */ /* 0x000fe20003800200 */
[C---:B--2---:R-:W-:Y:S01]  /*00a0*/  FMUL R3, R0.reuse, 0.63661974668502807617 ;  /* 0x3f22f98300037820 */ /* 0x044fe20000400000 */
[----:B------:R-:W-:-:S05]  /*00b0*/  FSETP.GE.AND P0, PT, |R0|, 105615, PT ;  /* 0x47ce47800000780b */ /* 0x000fca0003f06200 */
[----:B------:R-:W0:Y:S02]  /*00c0*/  F2I.NTZ R3, R3 ;  /* 0x0000000300037305 */ /* 0x000e240000203100 */
[----:B0-----:R-:W-:-:S05]  /*00d0*/  I2FP.F32.S32 R7, R3 ;  /* 0x0000000300077245 */ /* 0x001fca0000201400 */
[----:B------:R-:W-:-:S04]  /*00e0*/  FFMA R6, R7, -1.5707962512969970703, R0 ;  /* 0xbfc90fda07067823 */ /* 0x000fc80000000000 */
[----:B------:R-:W-:-:S04]  /*00f0*/  FFMA R6, R7, -7.5497894158615963534e-08, R6 ;  /* 0xb3a2216807067823 */ /* 0x000fc80000000006 */
[----:B------:R-:W-:Y:S01]  /*0100*/  FFMA R6, R7, -5.3903029534742383927e-15, R6 ;  /* 0xa7c234c507067823 */ /* 0x000fe20000000006 */
[----:B------:R-:W-:Y:S06]  /*0110*/  @!P0 BRA `(.L_x_7) ;  /* 0x0000000400808947 */ /* 0x000fec0003800000 */
        /* <DEDUP_REMOVED lines=9> */
[----:B------:R-:W-:Y:S01]  /*01b0*/  UMOV UR5, URZ ;  /* 0x000000ff00057c82 */ /* 0x000fe20008000000 */
[----:B------:R-:W-:-:S05]  /*01c0*/  UMOV UR4, URZ ;  /* 0x000000ff00047c82 */ /* 0x000fca0008000000 */
.L_x_8:
[----:B0-----:R-:W-:Y:S01]  /*01d0*/  IMAD.U32 R6, RZ, RZ, UR8 ;  /* 0x00000008ff067e24 */ /* 0x001fe2000f8e00ff */
[----:B------:R-:W-:-:S05]  /*01e0*/  MOV R7, UR9 ;  /* 0x0000000900077c02 */ /* 0x000fca0008000f00 */
        /* <DEDUP_REMOVED lines=14> */
[----:B------:R-:W-:Y:S01]  /*02d0*/  IADD3.X R11, PT, PT, R5, UR5, RZ, P6, !PT ;  /* 0x00000005050b7c10 */ /* 0x000fe2000b7fe4ff */
[--C-:B------:R-:W-:Y:S01]  /*02e0*/  @P0 IMAD.MOV.U32 R9, RZ, RZ, R4.reuse ;  /* 0x000000ffff090224 */ /* 0x100fe200078e0004 */
[----:B------:R-:W-:Y:S01]  /*02f0*/  @P4 MOV R14, R4 ;  /* 0x00000004000e4202 */ /* 0x000fe20000000f00 */
[--C-:B------:R-:W-:Y:S02]  /*0300*/  @P1 IMAD.MOV.U32 R10, RZ, RZ, R4.reuse ;  /* 0x000000ffff0a1224 */ /* 0x100fe400078e0004 */
[--C-:B------:R-:W-:Y:S02]  /*0310*/  @P2 IMAD.MOV.U32 R12, RZ, RZ, R4.reuse ;  /* 0x000000ffff0c2224 */ /* 0x100fe400078e0004 */
[--C-:B------:R-:W-:Y:S02]  /*0320*/  @P3 IMAD.MOV.U32 R13, RZ, RZ, R4.reuse ;  /* 0x000000ffff0d3224 */ /* 0x100fe400078e0004 */
[----:B------:R-:W-:Y:S01]  /*0330*/  @P5 IMAD.MOV.U32 R15, RZ, RZ, R4 ;  /* 0x000000ffff0f5224 */ /* 0x000fe200078e0004 */
[----:B------:R-:W-:Y:S06]  /*0340*/  BRA.U UP0, `(.L_x_8) ;  /* 0xfffffffd00a07547 */ /* 0x000fec000b83ffff */
[----:B------:R-:W-:Y:S01]  /*0350*/  SHF.R.U32.HI R3, RZ, 0x17, R0 ;  /* 0x00000017ff037819 */ /* 0x000fe20000011600 */
[----:B------:R-:W-:Y:S03]  /*0360*/  BSSY.RECONVERGENT B1, `(.L_x_9) ;  /* 0x0000029000017945 */ /* 0x000fe60003800200 */
[C---:B------:R-:W-:Y:S02]  /*0370*/  LOP3.LUT R4, R3.reuse, 0xe0, RZ, 0xc0, !PT ;  /* 0x000000e003047812 */ /* 0x040fe400078ec0ff */
[----:B------:R-:W-:-:S03]  /*0380*/  LOP3.LUT P6, RZ, R3, 0x1f, RZ, 0xc0, !PT ;  /* 0x0000001f03ff7812 */ /* 0x000fc600078cc0ff */
[----:B------:R-:W-:-:S05]  /*0390*/  VIADD R4, R4, 0xffffff80 ;  /* 0xffffff8004047836 */ /* 0x000fca0000000000 */
        /* <DEDUP_REMOVED lines=8> */
[----:B------:R-:W-:Y:S02]  /*0420*/  @P3 MOV R4, R9 ;  /* 0x0000000900043202 */ /* 0x000fe40000000f00 */
[C---:B------:R-:W-:Y:S01]  /*0430*/  ISETP.EQ.AND P3, PT, R6.reuse, -0x4, PT ;  /* 0xfffffffc0600780c */ /* 0x040fe20003f62270 */
[----:B------:R-:W-:Y:S02]  /*0440*/  @P4 IMAD.MOV.U32 R5, RZ, RZ, R9 ;  /* 0x000000ffff054224 */ /* 0x000fe400078e0009 */
[----:B------:R-:W-:Y:S01]  /*0450*/  @P4 IMAD.MOV.U32 R4, RZ, RZ, R10 ;  /* 0x000000ffff044224 */ /* 0x000fe200078e000a */
[----:B------:R-:W-:Y:S01]  /*0460*/  ISETP.EQ.AND P4, PT, R6, 0x4, PT ;  /* 0x000000040600780c */ /* 0x000fe20003f82270 */
[----:B------:R-:W-:Y:S02]  /*0470*/  @P2 IMAD.MOV.U32 R4, RZ, RZ, R12 ;  /* 0x000000ffff042224 */ /* 0x000fe400078e000c */
[----:B------:R-:W-:Y:S02]  /*0480*/  @P1 IMAD.MOV.U32 R4, RZ, RZ, R13 ;  /* 0x000000ffff041224 */ /* 0x000fe400078e000d */
[----:B------:R-:W-:-:S02]  /*0490*/  @P0 IMAD.MOV.U32 R4, RZ, RZ, R14 ;  /* 0x000000ffff040224 */ /* 0x000fc400078e000e */
[----:B------:R-:W-:Y:S01]  /*04a0*/  @P2 IMAD.MOV.U32 R5, RZ, RZ, R10 ;  /* 0x000000ffff052224 */ /* 0x000fe200078e000a */
[----:B------:R-:W-:Y:S01]  /*04b0*/  @P1 MOV R5, R12 ;  /* 0x0000000c00051202 */ /* 0x000fe20000000f00 */
[----:B------:R-:W-:Y:S01]  /*04c0*/  @P0 IMAD.MOV.U32 R5, RZ, RZ, R13 ;  /* 0x000000ffff050224 */ /* 0x000fe200078e000d */
[----:B------:R-:W-:Y:S01]  /*04d0*/  @P3 MOV R4, R15 ;  /* 0x0000000f00043202 */ /* 0x000fe20000000f00 */
[----:B------:R-:W-:Y:S02]  /*04e0*/  @P5 IMAD.MOV.U32 R4, RZ, RZ, R11 ;  /* 0x000000ffff045224 */ /* 0x000fe400078e000b */
[----:B------:R-:W-:Y:S02]  /*04f0*/  @P3 IMAD.MOV.U32 R5, RZ, RZ, R14 ;  /* 0x000000ffff053224 */ /* 0x000fe400078e000e */
[----:B------:R-:W-:Y:S02]  /*0500*/  @P5 IMAD.MOV.U32 R5, RZ, RZ, R15 ;  /* 0x000000ffff055224 */ /* 0x000fe400078e000f */
[----:B------:R-:W-:-:S02]  /*0510*/  @P4 IMAD.MOV.U32 R5, RZ, RZ, R11 ;  /* 0x000000ffff054224 */ /* 0x000fc400078e000b */
[----:B------:R-:W-:Y:S01]  /*0520*/  IMAD.MOV.U32 R8, RZ, RZ, R4 ;  /* 0x000000ffff087224 */ /* 0x000fe200078e0004 */
[----:B------:R-:W-:Y:S06]  /*0530*/  @!P6 BRA `(.L_x_10) ;  /* 0x00000000002ce947 */ /* 0x000fec0003800000 */
[----:B------:R-:W-:Y:S01]  /*0540*/  @P2 MOV R4, R9 ;  /* 0x0000000900042202 */ /* 0x000fe20000000f00 */
[----:B------:R-:W-:Y:S01]  /*0550*/  @P1 IMAD.MOV.U32 R4, RZ, RZ, R10 ;  /* 0x000000ffff041224 */ /* 0x000fe200078e000a */
[----:B------:R-:W-:Y:S01]  /*0560*/  LOP3.LUT R3, R3, 0x1f, RZ, 0xc0, !PT ;  /* 0x0000001f03037812 */ /* 0x000fe200078ec0ff */
[----:B------:R-:W-:Y:S01]  /*0570*/  @P0 IMAD.MOV.U32 R4, RZ, RZ, R12 ;  /* 0x000000ffff040224 */ /* 0x000fe200078e000c */
[----:B------:R-:W-:Y:S01]  /*0580*/  ISETP.EQ.AND P0, PT, R6, 0x8, PT ;  /* 0x000000080600780c */ /* 0x000fe20003f02270 */
[----:B------:R-:W-:Y:S01]  /*0590*/  @P3 IMAD.MOV.U32 R4, RZ, RZ, R13 ;  /* 0x000000ffff043224 */ /* 0x000fe200078e000d */
[----:B------:R-:W-:Y:S01]  /*05a0*/  SHF.L.W.U32.HI R8, R5, R3, R8 ;  /* 0x0000000305087219 */ /* 0x000fe20000010e08 */
[----:B------:R-:W-:Y:S01]  /*05b0*/  @P5 IMAD.MOV.U32 R4, RZ, RZ, R14 ;  /* 0x000000ffff045224 */ /* 0x000fe200078e000e */
[----:B------:R-:W-:-:S09]  /*05c0*/  @P4 MOV R4, R15 ;  /* 0x0000000f00044202 */ /* 0x000fd20000000f00 */
[----:B------:R-:W-:-:S05]  /*05d0*/  @P0 IMAD.MOV.U32 R4, RZ, RZ, R11 ;  /* 0x000000ffff040224 */ /* 0x000fca00078e000b */
[----:B------:R-:W-:-:S07]  /*05e0*/  SHF.L.W.U32.HI R5, R4, R3, R5 ;  /* 0x0000000304057219 */ /* 0x000fce0000010e05 */
.L_x_10:
[----:B------:R-:W-:Y:S05]  /*05f0*/  BSYNC.RECONVERGENT B1 ;  /* 0x0000000000017941 */ /* 0x000fea0003800200 */
.L_x_9:
        /* <DEDUP_REMOVED lines=18> */
.L_x_7:
[----:B------:R-:W-:Y:S05]  /*0720*/  BSYNC.RECONVERGENT B0 ;  /* 0x0000000000007941 */ /* 0x000fea0003800200 */
.L_x_6:
[----:B------:R-:W-:Y:S01]  /*0730*/  MOV R0, 0x37cbac00 ;  /* 0x37cbac0000007802 */ /* 0x000fe20000000f00 */
[----:B------:R-:W-:Y:S01]  /*0740*/  FMUL R7, R6, R6 ;  /* 0x0000000606077220 */ /* 0x000fe20000400000 */
[----:B------:R-:W-:Y:S01]  /*0750*/  LOP3.LUT R8, R3, 0x1, RZ, 0xc0, !PT ;  /* 0x0000000103087812 */ /* 0x000fe200078ec0ff */
[----:B------:R-:W0:Y:S01]  /*0760*/  LDC.64 R4, c[0x0][0x380] ;  /* 0x0000e000ff047b82 */ /* 0x000e220000000a00 */
        /* <DEDUP_REMOVED lines=13> */
[----:B0-----:R-:W-:-:S04]  /*0840*/  IMAD.WIDE R4, R2, 0x4, R4 ;  /* 0x0000000402047825 */ /* 0x001fc800078e0204 */
[----:B------:R-:W-:-:S05]  /*0850*/  @P1 FADD R3, RZ, -R3 ;  /* 0x80000003ff031221 */ /* 0x000fca0000000000 */
[----:B------:R-:W-:Y:S01]  /*0860*/  STG.E desc[UR6][R4.64], R3 ;  /* 0x0000000304007986 */ /* 0x000fe2000c101906 */
[----:B------:R-:W-:Y:S05]  /*0870*/  EXIT ;  /* 0x000000000000794d */ /* 0x000fea0003800000 */
.L_x_11:
        /* <DEDUP_REMOVED lines=16> */
.L_x_15:


//--------------------- .nv.global.init           --------------------------
	.section	.nv.global.init,"aw",@progbits
	.align	4
.nv.global.init:
	.type		__cudart_i2opi_f,@object
	.size		__cudart_i2opi_f,(.L_0 - __cudart_i2opi_f)
__cudart_i2opi_f:
        /*0000*/ 	.byte	0x41, 0x90, 0x43, 0x3c, 0x99, 0x95, 0x62, 0xdb, 0xc0, 0xdd, 0x34, 0xf5, 0xd1, 0x57, 0x27, 0xfc
        /*0010*/ 	.byte	0x29, 0x15, 0x44, 0x4e, 0x6e, 0x83, 0xf9, 0xa2
.L_0:


//--------------------- .nv.shared.reserved.0     --------------------------
	.section	.nv.shared.reserved.0,"aw",@nobits
	.weak		__nv_reservedSMEM_offset_0_alias
	.size		__nv_reservedSMEM_offset_0_alias, 0, 64
	.other		__nv_reservedSMEM_offset_0_alias,@"STO_CUDA_RESERVED_SHARED STV_DEFAULT"
__nv_reservedSMEM_offset_0_alias:
	.zero		0
	.zero		64


//--------------------- .nv.constant0._Z6setvalPff --------------------------
	.section	.nv.constant0._Z6setvalPff,"a",@progbits
	.sectionflags	@""
	.align	4
.nv.constant0._Z6setvalPff:
	.zero		908


//--------------------- .nv.constant0._Z4mathPffi --------------------------
	.section	.nv.constant0._Z4mathPffi,"a",@progbits
	.sectionflags	@""
	.align	4
.nv.constant0._Z4mathPffi:
	.zero		912


//--------------------- .nv.constant0._Z6memoryPfS_ --------------------------
	.section	.nv.constant0._Z6memoryPfS_,"a",@progbits
	.sectionflags	@""
	.align	4
.nv.constant0._Z6memoryPfS_:
	.zero		912


//--------------------- .nv.constant0._Z4basePfS_ --------------------------
	.section	.nv.constant0._Z4basePfS_,"a",@progbits
	.sectionflags	@""
	.align	4
.nv.constant0._Z4basePfS_:
	.zero		912


//--------------------- SYMBOLS --------------------------

	.type		.nv.reservedSmem.offset0,@object
	.size		.nv.reservedSmem.offset0,0x4
